//
// Generated by NVIDIA NVVM Compiler
//
// Compiler Build ID: CL-36424714
// Cuda compilation tools, release 13.0, V13.0.88
// Based on NVVM 20.0.0
//

.version 9.0
.target sm_100
.address_size 64

	// .globl	_Z6renderPfii

.visible .entry _Z6renderPfii(
	.param .u64 .ptr .align 1 _Z6renderPfii_param_0,
	.param .u32 _Z6renderPfii_param_1,
	.param .u32 _Z6renderPfii_param_2
)
{
	.reg .pred 	%p<4>;
	.reg .b32 	%r<16>;
	.reg .b32 	%f<3>;
	.reg .b64 	%rd<5>;
	.reg .b64 	%fd<7>;

	ld.param.u64 	%rd1, [_Z6renderPfii_param_0];
	ld.param.u32 	%r3, [_Z6renderPfii_param_1];
	ld.param.u32 	%r5, [_Z6renderPfii_param_2];
	mov.u32 	%r6, %tid.x;
	mov.u32 	%r7, %ctaid.x;
	mov.u32 	%r8, %ntid.x;
	mad.lo.s32 	%r1, %r7, %r8, %r6;
	mov.u32 	%r9, %tid.y;
	mov.u32 	%r10, %ctaid.y;
	mov.u32 	%r11, %ntid.y;
	mad.lo.s32 	%r12, %r10, %r11, %r9;
	setp.ge.s32 	%p1, %r1, %r3;
	setp.ge.s32 	%p2, %r12, %r5;
	or.pred  	%p3, %p1, %p2;
	@%p3 bra 	$L__BB0_2;
	cvta.to.global.u64 	%rd2, %rd1;
	mad.lo.s32 	%r13, %r3, %r12, %r1;
	mul.lo.s32 	%r14, %r13, 3;
	cvt.rn.f64.s32 	%fd1, %r1;
	cvt.rn.f64.s32 	%fd2, %r3;
	div.rn.f64 	%fd3, %fd1, %fd2;
	cvt.rn.f32.f64 	%f1, %fd3;
	mul.wide.s32 	%rd3, %r14, 4;
	add.s64 	%rd4, %rd2, %rd3;
	st.global.f32 	[%rd4], %f1;
	cvt.rn.f64.u32 	%fd4, %r12;
	cvt.rn.f64.u32 	%fd5, %r5;
	div.rn.f64 	%fd6, %fd4, %fd5;
	cvt.rn.f32.f64 	%f2, %fd6;
	st.global.f32 	[%rd4+4], %f2;
	mov.b32 	%r15, 1048576000;
	st.global.u32 	[%rd4+8], %r15;
$L__BB0_2:
	ret;

}


// ===== COMPILED SASS (sm_100) =====

	.target	sm_100

	.elftype	@"ET_EXEC"


//--------------------- .note.nv.tkinfo           --------------------------
	.section	.note.nv.tkinfo,"",@"SHT_NOTE"
	.sectionflags	@"SHF_NOTE_NV_TKINFO"
	.tkinfo
        /*0018*/ 	.word	0x00000002
        /*0030*/ 	.string	""
        /*0030*/ 	.string	"ptxas"
        /*0030*/ 	.string	"Cuda compilation tools, release 13.0, V13.0.88"
        /*0030*/ 	.string	"Build cuda_13.0.r13.0/compiler.36424714_0"
        /*0030*/ 	.string	"-arch sm_100 -m 64 "



//--------------------- .note.nv.cuinfo           --------------------------
	.section	.note.nv.cuinfo,"",@"SHT_NOTE"
	.sectionflags	@"SHF_NOTE_NV_CUINFO"
        /*0018*/ 	.short	0x0002
        /*001a*/ 	.short	0x0064
        /*001c*/ 	.short	0x0082
	.zero		2


//--------------------- .nv.info                  --------------------------
	.section	.nv.info,"",@"SHT_CUDA_INFO"
	.align	4


	//----- nvinfo : EIATTR_REGCOUNT
	.align		4
        /*0000*/ 	.byte	0x04, 0x2f
        /*0002*/ 	.short	(.L_1 - .L_0)
	.align		4
.L_0:
        /*0004*/ 	.word	index@(_Z6renderPfii)
        /*0008*/ 	.word	0x0000001b


	//----- nvinfo : EIATTR_FRAME_SIZE
	.align		4
.L_1:
        /*000c*/ 	.byte	0x04, 0x11
        /*000e*/ 	.short	(.L_3 - .L_2)
	.align		4
.L_2:
        /*0010*/ 	.word	index@($__internal_0_$__cuda_sm20_div_rn_f64_full)
        /*0014*/ 	.word	0x00000000


	//----- nvinfo : EIATTR_FRAME_SIZE
	.align		4
.L_3:
        /*0018*/ 	.byte	0x04, 0x11
        /*001a*/ 	.short	(.L_5 - .L_4)
	.align		4
.L_4:
        /*001c*/ 	.word	index@(_Z6renderPfii)
        /*0020*/ 	.word	0x00000000


	//----- nvinfo : EIATTR_MIN_STACK_SIZE
	.align		4
.L_5:
        /*0024*/ 	.byte	0x04, 0x12
        /*0026*/ 	.short	(.L_7 - .L_6)
	.align		4
.L_6:
        /*0028*/ 	.word	index@(_Z6renderPfii)
        /*002c*/ 	.word	0x00000000
.L_7:


//--------------------- .nv.compat                --------------------------
	.section	.nv.compat,"",@"SHT_CUDA_COMPAT_INFO"
	.align	4
        /*0000*/ 	.byte	0x02, 0x09, 0x00, 0x00, 0x02, 0x02, 0x01, 0x00, 0x02, 0x05, 0x05, 0x00, 0x03, 0x07, 0x01, 0x01
        /*0010*/ 	.byte	0x02, 0x03, 0x00, 0x00, 0x02, 0x06, 0x01, 0x00, 0x04, 0x0b, 0x08, 0x00, 0x01, 0x00, 0x00, 0x00
        /*0020*/ 	.byte	0x00, 0x00, 0x00, 0x00


//--------------------- .nv.info._Z6renderPfii    --------------------------
	.section	.nv.info._Z6renderPfii,"",@"SHT_CUDA_INFO"
	.sectionflags	@""
	.align	4


	//----- nvinfo : EIATTR_CUDA_API_VERSION
	.align		4
        /*0000*/ 	.byte	0x04, 0x37
        /*0002*/ 	.short	(.L_9 - .L_8)
.L_8:
        /*0004*/ 	.word	0x00000082


	//----- nvinfo : EIATTR_KPARAM_INFO
	.align		4
.L_9:
        /*0008*/ 	.byte	0x04, 0x17
        /*000a*/ 	.short	(.L_11 - .L_10)
.L_10:
        /*000c*/ 	.word	0x00000000
        /*0010*/ 	.short	0x0002
        /*0012*/ 	.short	0x000c
        /*0014*/ 	.byte	0x00, 0xf0, 0x11, 0x00


	//----- nvinfo : EIATTR_KPARAM_INFO
	.align		4
.L_11:
        /*0018*/ 	.byte	0x04, 0x17
        /*001a*/ 	.short	(.L_13 - .L_12)
.L_12:
        /*001c*/ 	.word	0x00000000
        /*0020*/ 	.short	0x0001
        /*0022*/ 	.short	0x0008
        /*0024*/ 	.byte	0x00, 0xf0, 0x11, 0x00


	//----- nvinfo : EIATTR_KPARAM_INFO
	.align		4
.L_13:
        /*0028*/ 	.byte	0x04, 0x17
        /*002a*/ 	.short	(.L_15 - .L_14)
.L_14:
        /*002c*/ 	.word	0x00000000
        /*0030*/ 	.short	0x0000
        /*0032*/ 	.short	0x0000
        /*0034*/ 	.byte	0x00, 0xf5, 0x21, 0x00


	//----- nvinfo : EIATTR_SPARSE_MMA_MASK
	.align		4
.L_15:
        /*0038*/ 	.byte	0x03, 0x50
        /*003a*/ 	.short	0x0000


	//----- nvinfo : EIATTR_MAXREG_COUNT
	.align		4
        /*003c*/ 	.byte	0x03, 0x1b
        /*003e*/ 	.short	0x00ff


	//----- nvinfo : EIATTR_MERCURY_ISA_VERSION
	.align		4
        /*0040*/ 	.byte	0x03, 0x5f
        /*0042*/ 	.short	0x0101


	//----- nvinfo : EIATTR_VRC_CTA_INIT_COUNT
	.align		4
        /*0044*/ 	.byte	0x02, 0x4a
	.zero		1
	.zero		1


	//----- nvinfo : EIATTR_EXIT_INSTR_OFFSETS
	.align		4
        /*0048*/ 	.byte	0x04, 0x1c
        /*004a*/ 	.short	(.L_17 - .L_16)


	//   ....[0]....
.L_16:
        /*004c*/ 	.word	0x000000c0


	//   ....[1]....
        /*0050*/ 	.word	0x00000490


	//----- nvinfo : EIATTR_CRS_STACK_SIZE
	.align		4
.L_17:
        /*0054*/ 	.byte	0x04, 0x1e
        /*0056*/ 	.short	(.L_19 - .L_18)
.L_18:
        /*0058*/ 	.word	0x00000000


	//----- nvinfo : EIATTR_CBANK_PARAM_SIZE
	.align		4
.L_19:
        /*005c*/ 	.byte	0x03, 0x19
        /*005e*/ 	.short	0x0010


	//----- nvinfo : EIATTR_PARAM_CBANK
	.align		4
        /*0060*/ 	.byte	0x04, 0x0a
        /*0062*/ 	.short	(.L_21 - .L_20)
	.align		4
.L_20:
        /*0064*/ 	.word	index@(.nv.constant0._Z6renderPfii)
        /*0068*/ 	.short	0x0380
        /*006a*/ 	.short	0x0010


	//----- nvinfo : EIATTR_SW_WAR
	.align		4
.L_21:
        /*006c*/ 	.byte	0x04, 0x36
        /*006e*/ 	.short	(.L_23 - .L_22)
.L_22:
        /*0070*/ 	.word	0x00000008
.L_23:


//--------------------- .nv.callgraph             --------------------------
	.section	.nv.callgraph,"",@"SHT_CUDA_CALLGRAPH"
	.align	4
	.sectionentsize	8
	.align		4
        /*0000*/ 	.word	0x00000000
	.align		4
        /*0004*/ 	.word	0xffffffff
	.align		4
        /*0008*/ 	.word	0x00000000
	.align		4
        /*000c*/ 	.word	0xfffffffe
	.align		4
        /*0010*/ 	.word	0x00000000
	.align		4
        /*0014*/ 	.word	0xfffffffd
	.align		4
        /*0018*/ 	.word	0x00000000
	.align		4
        /*001c*/ 	.word	0xfffffffc


//--------------------- .text._Z6renderPfii       --------------------------
	.section	.text._Z6renderPfii,"ax",@progbits
	.align	128
        .global         _Z6renderPfii
        .type           _Z6renderPfii,@function
        .size           _Z6renderPfii,(.L_x_10 - _Z6renderPfii)
        .other          _Z6renderPfii,@"STO_CUDA_ENTRY STV_DEFAULT"
_Z6renderPfii:
.text._Z6renderPfii:
[----:B------:R-:W-:Y:S01]  /*0000*/  LDC R1, c[0x0][0x37c] ;  /* 0x0000df00ff017b82 */ /* 0x000fe20000000800 */
[----:B------:R-:W0:Y:S07]  /*0010*/  S2R R0, SR_TID.Y ;  /* 0x0000000000007919 */ /* 0x000e2e0000002200 */
[----:B------:R-:W1:Y:S01]  /*0020*/  LDC R2, c[0x0][0x360] ;  /* 0x0000d800ff027b82 */ /* 0x000e620000000800 */
[----:B------:R-:W2:Y:S01]  /*0030*/  LDCU.64 UR6, c[0x0][0x388] ;  /* 0x00007100ff0677ac */ /* 0x000ea20008000a00 */
[----:B------:R-:W1:Y:S06]  /*0040*/  S2R R13, SR_TID.X ;  /* 0x00000000000d7919 */ /* 0x000e6c0000002100 */
[----:B------:R-:W0:Y:S08]  /*0050*/  S2UR UR5, SR_CTAID.Y ;  /* 0x00000000000579c3 */ /* 0x000e300000002600 */
[----:B------:R-:W0:Y:S08]  /*0060*/  LDC R3, c[0x0][0x364] ;  /* 0x0000d900ff037b82 */ /* 0x000e300000000800 */
[----:B------:R-:W1:Y:S01]  /*0070*/  S2UR UR4, SR_CTAID.X ;  /* 0x00000000000479c3 */ /* 0x000e620000002500 */
[----:B0-----:R-:W-:-:S05]  /*0080*/  IMAD R0, R3, UR5, R0 ;  /* 0x0000000503007c24 */ /* 0x001fca000f8e0200 */
[----:B--2---:R-:W-:Y:S01]  /*0090*/  ISETP.GE.AND P0, PT, R0, UR7, PT ;  /* 0x0000000700007c0c */ /* 0x004fe2000bf06270 */
[----:B-1----:R-:W-:-:S05]  /*00a0*/  IMAD R13, R2, UR4, R13 ;  /* 0x00000004020d7c24 */ /* 0x002fca000f8e020d */
[----:B------:R-:W-:-:S13]  /*00b0*/  ISETP.GE.OR P0, PT, R13, UR6, P0 ;  /* 0x000000060d007c0c */ /* 0x000fda0008706670 */
[----:B------:R-:W-:Y:S05]  /*00c0*/  @P0 EXIT ;  /* 0x000000000000094d */ /* 0x000fea0003800000 */
[----:B------:R-:W0:Y:S01]  /*00d0*/  I2F.F64 R4, UR6 ;  /* 0x0000000600047d12 */ /* 0x000e220008201c00 */
[----:B------:R-:W-:Y:S01]  /*00e0*/  IMAD.MOV.U32 R2, RZ, RZ, 0x1 ;  /* 0x00000001ff027424 */ /* 0x000fe200078e00ff */
[----:B------:R-:W1:Y:S01]  /*00f0*/  LDCU.64 UR4, c[0x0][0x358] ;  /* 0x00006b00ff0477ac */ /* 0x000e620008000a00 */
[----:B------:R-:W-:Y:S05]  /*0100*/  BSSY.RECONVERGENT B0, `(.L_x_0) ;  /* 0x0000017000007945 */ /* 0x000fea0003800200 */
[----:B0-----:R-:W0:Y:S02]  /*0110*/  MUFU.RCP64H R3, R5 ;  /* 0x0000000500037308 */ /* 0x001e240000001800 */
[----:B0-----:R-:W-:-:S08]  /*0120*/  DFMA R6, -R4, R2, 1 ;  /* 0x3ff000000406742b */ /* 0x001fd00000000102 */
[----:B------:R-:W-:-:S08]  /*0130*/  DFMA R6, R6, R6, R6 ;  /* 0x000000060606722b */ /* 0x000fd00000000006 */
[----:B------:R-:W-:Y:S02]  /*0140*/  DFMA R2, R2, R6, R2 ;  /* 0x000000060202722b */ /* 0x000fe40000000002 */
[----:B------:R-:W0:Y:S06]  /*0150*/  I2F.F64 R6, R13 ;  /* 0x0000000d00067312 */ /* 0x000e2c0000201c00 */
[----:B------:R-:W-:-:S08]  /*0160*/  DFMA R8, -R4, R2, 1 ;  /* 0x3ff000000408742b */ /* 0x000fd00000000102 */
[----:B------:R-:W-:Y:S01]  /*0170*/  DFMA R2, R2, R8, R2 ;  /* 0x000000080202722b */ /* 0x000fe20000000002 */
[----:B0-----:R-:W-:-:S07]  /*0180*/  FSETP.GEU.AND P1, PT, |R7|, 6.5827683646048100446e-37, PT ;  /* 0x036000000700780b */ /* 0x001fce0003f2e200 */
[----:B------:R-:W-:-:S08]  /*0190*/  DMUL R8, R6, R2 ;  /* 0x0000000206087228 */ /* 0x000fd00000000000 */
[----:B------:R-:W-:-:S08]  /*01a0*/  DFMA R10, -R4, R8, R6 ;  /* 0x00000008040a722b */ /* 0x000fd00000000106 */
[----:B------:R-:W-:Y:S01]  /*01b0*/  DFMA R2, R2, R10, R8 ;  /* 0x0000000a0202722b */ /* 0x000fe20000000008 */
[----:B------:R-:W-:-:S04]  /*01c0*/  IMAD R10, R0, UR6, R13 ;  /* 0x00000006000a7c24 */ /* 0x000fc8000f8e020d */
[----:B------:R-:W-:-:S05]  /*01d0*/  IMAD R10, R10, 0x3, RZ ;  /* 0x000000030a0a7824 */ /* 0x000fca00078e02ff */
[----:B------:R-:W-:-:S05]  /*01e0*/  FFMA R8, RZ, R5, R3 ;  /* 0x00000005ff087223 */ /* 0x000fca0000000003 */
[----:B------:R-:W-:-:S13]  /*01f0*/  FSETP.GT.AND P0, PT, |R8|, 1.469367938527859385e-39, PT ;  /* 0x001000000800780b */ /* 0x000fda0003f04200 */
[----:B-1----:R-:W-:Y:S05]  /*0200*/  @P0 BRA P1, `(.L_x_1) ;  /* 0x0000000000180947 */ /* 0x002fea0000800000 */
[----:B------:R-:W-:Y:S01]  /*0210*/  IMAD.MOV.U32 R2, RZ, RZ, R6 ;  /* 0x000000ffff027224 */ /* 0x000fe200078e0006 */
[----:B------:R-:W-:Y:S01]  /*0220*/  MOV R12, 0x270 ;  /* 0x00000270000c7802 */ /* 0x000fe20000000f00 */
[----:B------:R-:W-:Y:S02]  /*0230*/  IMAD.MOV.U32 R3, RZ, RZ, R7 ;  /* 0x000000ffff037224 */ /* 0x000fe400078e0007 */
[----:B------:R-:W-:Y:S02]  /*0240*/  IMAD.MOV.U32 R6, RZ, RZ, R4 ;  /* 0x000000ffff067224 */ /* 0x000fe400078e0004 */
[----:B------:R-:W-:-:S07]  /*0250*/  IMAD.MOV.U32 R7, RZ, RZ, R5 ;  /* 0x000000ffff077224 */ /* 0x000fce00078e0005 */
[----:B------:R-:W-:Y:S05]  /*0260*/  CALL.REL.NOINC `($__internal_0_$__cuda_sm20_div_rn_f64_full) ;  /* 0x00000000008c7944 */ /* 0x000fea0003c00000 */
.L_x_1:
[----:B------:R-:W-:Y:S05]  /*0270*/  BSYNC.RECONVERGENT B0 ;  /* 0x0000000000007941 */ /* 0x000fea0003800200 */
.L_x_0:
[----:B------:R-:W0:Y:S01]  /*0280*/  LDCU UR6, c[0x0][0x38c] ;  /* 0x00007180ff0677ac */ /* 0x000e220008000800 */
[----:B------:R-:W-:Y:S01]  /*0290*/  IMAD.MOV.U32 R4, RZ, RZ, 0x1 ;  /* 0x00000001ff047424 */ /* 0x000fe200078e00ff */
[----:B------:R-:W1:Y:S01]  /*02a0*/  LDC.64 R16, c[0x0][0x380] ;  /* 0x0000e000ff107b82 */ /* 0x000e620000000a00 */
[----:B------:R-:W2:Y:S01]  /*02b0*/  F2F.F32.F64 R3, R2 ;  /* 0x0000000200037310 */ /* 0x000ea20000301000 */
[----:B------:R-:W-:Y:S07]  /*02c0*/  BSSY.RECONVERGENT B0, `(.L_x_2) ;  /* 0x0000018000007945 */ /* 0x000fee0003800200 */
[----:B0-----:R-:W0:Y:S01]  /*02d0*/  I2F.F64.U32 R6, UR6 ;  /* 0x0000000600067d12 */ /* 0x001e220008201800 */
[----:B-1----:R-:W-:-:S05]  /*02e0*/  IMAD.WIDE R10, R10, 0x4, R16 ;  /* 0x000000040a0a7825 */ /* 0x002fca00078e0210 */
[----:B--2---:R1:W-:Y:S02]  /*02f0*/  STG.E desc[UR4][R10.64], R3 ;  /* 0x000000030a007986 */ /* 0x0043e4000c101904 */
[----:B0-----:R-:W0:Y:S02]  /*0300*/  MUFU.RCP64H R5, R7 ;  /* 0x0000000700057308 */ /* 0x001e240000001800 */
[----:B0-----:R-:W-:-:S08]  /*0310*/  DFMA R8, -R6, R4, 1 ;  /* 0x3ff000000608742b */ /* 0x001fd00000000104 */
[----:B------:R-:W-:-:S08]  /*0320*/  DFMA R8, R8, R8, R8 ;  /* 0x000000080808722b */ /* 0x000fd00000000008 */
[----:B------:R-:W-:Y:S02]  /*0330*/  DFMA R4, R4, R8, R4 ;  /* 0x000000080404722b */ /* 0x000fe40000000004 */
[----:B------:R-:W0:Y:S06]  /*0340*/  I2F.F64.U32 R8, R0 ;  /* 0x0000000000087312 */ /* 0x000e2c0000201800 */
[----:B------:R-:W-:-:S08]  /*0350*/  DFMA R12, -R6, R4, 1 ;  /* 0x3ff00000060c742b */ /* 0x000fd00000000104 */
[----:B------:R-:W-:Y:S01]  /*0360*/  DFMA R4, R4, R12, R4 ;  /* 0x0000000c0404722b */ /* 0x000fe20000000004 */
[----:B0-----:R-:W-:-:S07]  /*0370*/  FSETP.GEU.AND P1, PT, |R9|, 6.5827683646048100446e-37, PT ;  /* 0x036000000900780b */ /* 0x001fce0003f2e200 */
[----:B------:R-:W-:-:S08]  /*0380*/  DMUL R12, R8, R4 ;  /* 0x00000004080c7228 */ /* 0x000fd00000000000 */
[----:B------:R-:W-:-:S08]  /*0390*/  DFMA R14, -R6, R12, R8 ;  /* 0x0000000c060e722b */ /* 0x000fd00000000108 */
[----:B------:R-:W-:-:S10]  /*03a0*/  DFMA R4, R4, R14, R12 ;  /* 0x0000000e0404722b */ /* 0x000fd4000000000c */
[----:B------:R-:W-:-:S05]  /*03b0*/  FFMA R12, RZ, R7, R5 ;  /* 0x00000007ff0c7223 */ /* 0x000fca0000000005 */
[----:B------:R-:W-:-:S13]  /*03c0*/  FSETP.GT.AND P0, PT, |R12|, 1.469367938527859385e-39, PT ;  /* 0x001000000c00780b */ /* 0x000fda0003f04200 */
[----:B-1----:R-:W-:Y:S05]  /*03d0*/  @P0 BRA P1, `(.L_x_3) ;  /* 0x0000000000180947 */ /* 0x002fea0000800000 */
[----:B------:R-:W-:Y:S01]  /*03e0*/  IMAD.MOV.U32 R2, RZ, RZ, R8 ;  /* 0x000000ffff027224 */ /* 0x000fe200078e0008 */
[----:B------:R-:W-:Y:S01]  /*03f0*/  MOV R12, 0x420 ;  /* 0x00000420000c7802 */ /* 0x000fe20000000f00 */
[----:B------:R-:W-:-:S07]  /*0400*/  IMAD.MOV.U32 R3, RZ, RZ, R9 ;  /* 0x000000ffff037224 */ /* 0x000fce00078e0009 */
[----:B------:R-:W-:Y:S05]  /*0410*/  CALL.REL.NOINC `($__internal_0_$__cuda_sm20_div_rn_f64_full) ;  /* 0x0000000000207944 */ /* 0x000fea0003c00000 */
[----:B------:R-:W-:Y:S02]  /*0420*/  IMAD.MOV.U32 R4, RZ, RZ, R2 ;  /* 0x000000ffff047224 */ /* 0x000fe400078e0002 */
[----:B------:R-:W-:-:S07]  /*0430*/  IMAD.MOV.U32 R5, RZ, RZ, R3 ;  /* 0x000000ffff057224 */ /* 0x000fce00078e0003 */
.L_x_3:
[----:B------:R-:W-:Y:S05]  /*0440*/  BSYNC.RECONVERGENT B0 ;  /* 0x0000000000007941 */ /* 0x000fea0003800200 */
.L_x_2:
[----:B------:R-:W0:Y:S01]  /*0450*/  F2F.F32.F64 R5, R4 ;  /* 0x0000000400057310 */ /* 0x000e220000301000 */
[----:B------:R-:W-:-:S05]  /*0460*/  IMAD.MOV.U32 R3, RZ, RZ, 0x3e800000 ;  /* 0x3e800000ff037424 */ /* 0x000fca00078e00ff */
[----:B------:R-:W-:Y:S04]  /*0470*/  STG.E desc[UR4][R10.64+0x8], R3 ;  /* 0x000008030a007986 */ /* 0x000fe8000c101904 */
[----:B0-----:R-:W-:Y:S01]  /*0480*/  STG.E desc[UR4][R10.64+0x4], R5 ;  /* 0x000004050a007986 */ /* 0x001fe2000c101904 */
[----:B------:R-:W-:Y:S05]  /*0490*/  EXIT ;  /* 0x000000000000794d */ /* 0x000fea0003800000 */
        .weak           $__internal_0_$__cuda_sm20_div_rn_f64_full
        .type           $__internal_0_$__cuda_sm20_div_rn_f64_full,@function
        .size           $__internal_0_$__cuda_sm20_div_rn_f64_full,(.L_x_10 - $__internal_0_$__cuda_sm20_div_rn_f64_full)
$__internal_0_$__cuda_sm20_div_rn_f64_full:
[C---:B------:R-:W-:Y:S01]  /*04a0*/  FSETP.GEU.AND P0, PT, |R7|.reuse, 1.469367938527859385e-39, PT ;  /* 0x001000000700780b */ /* 0x040fe20003f0e200 */
[----:B------:R-:W-:Y:S01]  /*04b0*/  IMAD.MOV.U32 R5, RZ, RZ, R3 ;  /* 0x000000ffff057224 */ /* 0x000fe200078e0003 */
[C---:B------:R-:W-:Y:S01]  /*04c0*/  LOP3.LUT R8, R7.reuse, 0x800fffff, RZ, 0xc0, !PT ;  /* 0x800fffff07087812 */ /* 0x040fe200078ec0ff */
[----:B------:R-:W-:Y:S01]  /*04d0*/  IMAD.MOV.U32 R16, RZ, RZ, 0x1 ;  /* 0x00000001ff107424 */ /* 0x000fe200078e00ff */
[----:B------:R-:W-:Y:S01]  /*04e0*/  LOP3.LUT R15, R7, 0x7ff00000, RZ, 0xc0, !PT ;  /* 0x7ff00000070f7812 */ /* 0x000fe200078ec0ff */
[----:B------:R-:W-:Y:S01]  /*04f0*/  IMAD.MOV.U32 R4, RZ, RZ, R2 ;  /* 0x000000ffff047224 */ /* 0x000fe200078e0002 */
[----:B------:R-:W-:Y:S01]  /*0500*/  LOP3.LUT R9, R8, 0x3ff00000, RZ, 0xfc, !PT ;  /* 0x3ff0000008097812 */ /* 0x000fe200078efcff */
[----:B------:R-:W-:Y:S01]  /*0510*/  IMAD.MOV.U32 R8, RZ, RZ, R6 ;  /* 0x000000ffff087224 */ /* 0x000fe200078e0006 */
[C---:B------:R-:W-:Y:S01]  /*0520*/  FSETP.GEU.AND P2, PT, |R5|.reuse, 1.469367938527859385e-39, PT ;  /* 0x001000000500780b */ /* 0x040fe20003f4e200 */
[----:B------:R-:W-:Y:S01]  /*0530*/  IMAD.MOV.U32 R23, RZ, RZ, R15 ;  /* 0x000000ffff177224 */ /* 0x000fe200078e000f */
[----:B------:R-:W-:Y:S01]  /*0540*/  LOP3.LUT R14, R5, 0x7ff00000, RZ, 0xc0, !PT ;  /* 0x7ff00000050e7812 */ /* 0x000fe200078ec0ff */
[----:B------:R-:W-:Y:S02]  /*0550*/  BSSY.RECONVERGENT B1, `(.L_x_4) ;  /* 0x000004f000017945 */ /* 0x000fe40003800200 */
[----:B------:R-:W-:Y:S01]  /*0560*/  @!P0 DMUL R8, R6, 8.98846567431157953865e+307 ;  /* 0x7fe0000006088828 */ /* 0x000fe20000000000 */
[----:B------:R-:W-:Y:S01]  /*0570*/  ISETP.GE.U32.AND P1, PT, R14, R15, PT ;  /* 0x0000000f0e00720c */ /* 0x000fe20003f26070 */
[----:B------:R-:W-:-:S04]  /*0580*/  IMAD.MOV.U32 R22, RZ, RZ, R14 ;  /* 0x000000ffff167224 */ /* 0x000fc800078e000e */
[----:B------:R-:W0:Y:S02]  /*0590*/  MUFU.RCP64H R17, R9 ;  /* 0x0000000900117308 */ /* 0x000e240000001800 */
[----:B------:R-:W-:Y:S02]  /*05a0*/  @!P2 LOP3.LUT R13, R7, 0x7ff00000, RZ, 0xc0, !PT ;  /* 0x7ff00000070da812 */ /* 0x000fe400078ec0ff */
[----:B------:R-:W-:Y:S02]  /*05b0*/  @!P0 LOP3.LUT R23, R9, 0x7ff00000, RZ, 0xc0, !PT ;  /* 0x7ff0000009178812 */ /* 0x000fe400078ec0ff */
[----:B------:R-:W-:Y:S01]  /*05c0*/  @!P2 ISETP.GE.U32.AND P3, PT, R14, R13, PT ;  /* 0x0000000d0e00a20c */ /* 0x000fe20003f66070 */
[----:B------:R-:W-:Y:S02]  /*05d0*/  IMAD.MOV.U32 R13, RZ, RZ, 0x1ca00000 ;  /* 0x1ca00000ff0d7424 */ /* 0x000fe400078e00ff */
[----:B------:R-:W-:-:S03]  /*05e0*/  VIADD R24, R23, 0xffffffff ;  /* 0xffffffff17187836 */ /* 0x000fc60000000000 */
[----:B------:R-:W-:-:S04]  /*05f0*/  @!P2 SEL R19, R13, 0x63400000, !P3 ;  /* 0x634000000d13a807 */ /* 0x000fc80005800000 */
[----:B------:R-:W-:Y:S01]  /*0600*/  @!P2 LOP3.LUT R20, R19, 0x80000000, R5, 0xf8, !PT ;  /* 0x800000001314a812 */ /* 0x000fe200078ef805 */
[----:B0-----:R-:W-:-:S03]  /*0610*/  DFMA R2, R16, -R8, 1 ;  /* 0x3ff000001002742b */ /* 0x001fc60000000808 */
[----:B------:R-:W-:Y:S01]  /*0620*/  @!P2 LOP3.LUT R21, R20, 0x100000, RZ, 0xfc, !PT ;  /* 0x001000001415a812 */ /* 0x000fe200078efcff */
[----:B------:R-:W-:-:S04]  /*0630*/  @!P2 IMAD.MOV.U32 R20, RZ, RZ, RZ ;  /* 0x000000ffff14a224 */ /* 0x000fc800078e00ff */
[----:B------:R-:W-:-:S08]  /*0640*/  DFMA R2, R2, R2, R2 ;  /* 0x000000020202722b */ /* 0x000fd00000000002 */
[----:B------:R-:W-:Y:S01]  /*0650*/  DFMA R16, R16, R2, R16 ;  /* 0x000000021010722b */ /* 0x000fe20000000010 */
[----:B------:R-:W-:Y:S01]  /*0660*/  SEL R3, R13, 0x63400000, !P1 ;  /* 0x634000000d037807 */ /* 0x000fe20004800000 */
[----:B------:R-:W-:-:S03]  /*0670*/  IMAD.MOV.U32 R2, RZ, RZ, R4 ;  /* 0x000000ffff027224 */ /* 0x000fc600078e0004 */
[----:B------:R-:W-:-:S03]  /*0680*/  LOP3.LUT R3, R3, 0x800fffff, R5, 0xf8, !PT ;  /* 0x800fffff03037812 */ /* 0x000fc600078ef805 */
[----:B------:R-:W-:-:S03]  /*0690*/  DFMA R18, R16, -R8, 1 ;  /* 0x3ff000001012742b */ /* 0x000fc60000000808 */
[----:B------:R-:W-:-:S05]  /*06a0*/  @!P2 DFMA R2, R2, 2, -R20 ;  /* 0x400000000202a82b */ /* 0x000fca0000000814 */
[----:B------:R-:W-:-:S05]  /*06b0*/  DFMA R16, R16, R18, R16 ;  /* 0x000000121010722b */ /* 0x000fca0000000010 */
[----:B------:R-:W-:-:S03]  /*06c0*/  @!P2 LOP3.LUT R22, R3, 0x7ff00000, RZ, 0xc0, !PT ;  /* 0x7ff000000316a812 */ /* 0x000fc600078ec0ff */
[----:B------:R-:W-:Y:S02]  /*06d0*/  DMUL R18, R16, R2 ;  /* 0x0000000210127228 */ /* 0x000fe40000000000 */
[----:B------:R-:W-:-:S05]  /*06e0*/  VIADD R15, R22, 0xffffffff ;  /* 0xffffffff160f7836 */ /* 0x000fca0000000000 */
[----:B------:R-:W-:Y:S01]  /*06f0*/  ISETP.GT.U32.AND P0, PT, R15, 0x7feffffe, PT ;  /* 0x7feffffe0f00780c */ /* 0x000fe20003f04070 */
[----:B------:R-:W-:-:S03]  /*0700*/  DFMA R20, R18, -R8, R2 ;  /* 0x800000081214722b */ /* 0x000fc60000000002 */
[----:B------:R-:W-:-:S05]  /*0710*/  ISETP.GT.U32.OR P0, PT, R24, 0x7feffffe, P0 ;  /* 0x7feffffe1800780c */ /* 0x000fca0000704470 */
[----:B------:R-:W-:-:S08]  /*0720*/  DFMA R16, R16, R20, R18 ;  /* 0x000000141010722b */ /* 0x000fd00000000012 */
[----:B------:R-:W-:Y:S05]  /*0730*/  @P0 BRA `(.L_x_5) ;  /* 0x00000000006c0947 */ /* 0x000fea0003800000 */
[----:B------:R-:W-:-:S04]  /*0740*/  LOP3.LUT R5, R7, 0x7ff00000, RZ, 0xc0, !PT ;  /* 0x7ff0000007057812 */ /* 0x000fc800078ec0ff */
[CC--:B------:R-:W-:Y:S02]  /*0750*/  VIADDMNMX R4, R14.reuse, -R5.reuse, 0xb9600000, !PT ;  /* 0xb96000000e047446 */ /* 0x0c0fe40007800905 */
[----:B------:R-:W-:Y:S02]  /*0760*/  ISETP.GE.U32.AND P0, PT, R14, R5, PT ;  /* 0x000000050e00720c */ /* 0x000fe40003f06070 */
[----:B------:R-:W-:Y:S02]  /*0770*/  VIMNMX R4, PT, PT, R4, 0x46a00000, PT ;  /* 0x46a0000004047848 */ /* 0x000fe40003fe0100 */
[----:B------:R-:W-:-:S05]  /*0780*/  SEL R13, R13, 0x63400000, !P0 ;  /* 0x634000000d0d7807 */ /* 0x000fca0004000000 */
[----:B------:R-:W-:Y:S02]  /*0790*/  IMAD.IADD R13, R4, 0x1, -R13 ;  /* 0x00000001040d7824 */ /* 0x000fe400078e0a0d */
[----:B------:R-:W-:Y:S02]  /*07a0*/  IMAD.MOV.U32 R4, RZ, RZ, RZ ;  /* 0x000000ffff047224 */ /* 0x000fe400078e00ff */
[----:B------:R-:W-:-:S06]  /*07b0*/  VIADD R5, R13, 0x7fe00000 ;  /* 0x7fe000000d057836 */ /* 0x000fcc0000000000 */
[----:B------:R-:W-:-:S10]  /*07c0*/  DMUL R14, R16, R4 ;  /* 0x00000004100e7228 */ /* 0x000fd40000000000 */
[----:B------:R-:W-:-:S13]  /*07d0*/  FSETP.GTU.AND P0, PT, |R15|, 1.469367938527859385e-39, PT ;  /* 0x001000000f00780b */ /* 0x000fda0003f0c200 */
[----:B------:R-:W-:Y:S05]  /*07e0*/  @P0 BRA `(.L_x_6) ;  /* 0x0000000000940947 */ /* 0x000fea0003800000 */
[----:B------:R-:W-:Y:S01]  /*07f0*/  DFMA R2, R16, -R8, R2 ;  /* 0x800000081002722b */ /* 0x000fe20000000002 */
[----:B------:R-:W-:-:S09]  /*0800*/  IMAD.MOV.U32 R4, RZ, RZ, RZ ;  /* 0x000000ffff047224 */ /* 0x000fd200078e00ff */
[C---:B------:R-:W-:Y:S02]  /*0810*/  FSETP.NEU.AND P0, PT, R3.reuse, RZ, PT ;  /* 0x000000ff0300720b */ /* 0x040fe40003f0d000 */
[----:B------:R-:W-:-:S04]  /*0820*/  LOP3.LUT R7, R3, 0x80000000, R7, 0x48, !PT ;  /* 0x8000000003077812 */ /* 0x000fc800078e4807 */
[----:B------:R-:W-:-:S07]  /*0830*/  LOP3.LUT R5, R7, R5, RZ, 0xfc, !PT ;  /* 0x0000000507057212 */ /* 0x000fce00078efcff */
[----:B------:R-:W-:Y:S05]  /*0840*/  @!P0 BRA `(.L_x_6) ;  /* 0x00000000007c8947 */ /* 0x000fea0003800000 */
[----:B------:R-:W-:Y:S01]  /*0850*/  IMAD.MOV R3, RZ, RZ, -R13 ;  /* 0x000000ffff037224 */ /* 0x000fe200078e0a0d */
[----:B------:R-:W-:Y:S01]  /*0860*/  DMUL.RP R4, R16, R4 ;  /* 0x0000000410047228 */ /* 0x000fe20000008000 */
[----:B------:R-:W-:-:S06]  /*0870*/  IMAD.MOV.U32 R2, RZ, RZ, RZ ;  /* 0x000000ffff027224 */ /* 0x000fcc00078e00ff */
[----:B------:R-:W-:-:S03]  /*0880*/  DFMA R2, R14, -R2, R16 ;  /* 0x800000020e02722b */ /* 0x000fc60000000010 */
[----:B------:R-:W-:-:S03]  /*0890*/  LOP3.LUT R7, R5, R7, RZ, 0x3c, !PT ;  /* 0x0000000705077212 */ /* 0x000fc600078e3cff */
[----:B------:R-:W-:-:S04]  /*08a0*/  IADD3 R2, PT, PT, -R13, -0x43300000, RZ ;  /* 0xbcd000000d027810 */ /* 0x000fc80007ffe1ff */
[----:B------:R-:W-:-:S04]  /*08b0*/  FSETP.NEU.AND P0, PT, |R3|, R2, PT ;  /* 0x000000020300720b */ /* 0x000fc80003f0d200 */
[----:B------:R-:W-:Y:S02]  /*08c0*/  FSEL R14, R4, R14, !P0 ;  /* 0x0000000e040e7208 */ /* 0x000fe40004000000 */
[----:B------:R-:W-:Y:S01]  /*08d0*/  FSEL R15, R7, R15, !P0 ;  /* 0x0000000f070f7208 */ /* 0x000fe20004000000 */
[----:B------:R-:W-:Y:S06]  /*08e0*/  BRA `(.L_x_6) ;  /* 0x0000000000547947 */ /* 0x000fec0003800000 */
.L_x_5:
[----:B------:R-:W-:-:S14]  /*08f0*/  DSETP.NAN.AND P0, PT, R4, R4, PT ;  /* 0x000000040400722a */ /* 0x000fdc0003f08000 */
[----:B------:R-:W-:Y:S05]  /*0900*/  @P0 BRA `(.L_x_7) ;  /* 0x0000000000440947 */ /* 0x000fea0003800000 */
[----:B------:R-:W-:-:S14]  /*0910*/  DSETP.NAN.AND P0, PT, R6, R6, PT ;  /* 0x000000060600722a */ /* 0x000fdc0003f08000 */
[----:B------:R-:W-:Y:S05]  /*0920*/  @P0 BRA `(.L_x_8) ;  /* 0x0000000000300947 */ /* 0x000fea0003800000 */
[----:B------:R-:W-:Y:S01]  /*0930*/  ISETP.NE.AND P0, PT, R22, R23, PT ;  /* 0x000000171600720c */ /* 0x000fe20003f05270 */
[----:B------:R-:W-:Y:S02]  /*0940*/  IMAD.MOV.U32 R14, RZ, RZ, 0x0 ;  /* 0x00000000ff0e7424 */ /* 0x000fe400078e00ff */
[----:B------:R-:W-:-:S10]  /*0950*/  IMAD.MOV.U32 R15, RZ, RZ, -0x80000 ;  /* 0xfff80000ff0f7424 */ /* 0x000fd400078e00ff */
[----:B------:R-:W-:Y:S05]  /*0960*/  @!P0 BRA `(.L_x_6) ;  /* 0x0000000000348947 */ /* 0x000fea0003800000 */
[----:B------:R-:W-:Y:S02]  /*0970*/  ISETP.NE.AND P0, PT, R22, 0x7ff00000, PT ;  /* 0x7ff000001600780c */ /* 0x000fe40003f05270 */
[----:B------:R-:W-:Y:S02]  /*0980*/  LOP3.LUT R15, R5, 0x80000000, R7, 0x48, !PT ;  /* 0x80000000050f7812 */ /* 0x000fe400078e4807 */
[----:B------:R-:W-:-:S13]  /*0990*/  ISETP.EQ.OR P0, PT, R23, RZ, !P0 ;  /* 0x000000ff1700720c */ /* 0x000fda0004702670 */
[----:B------:R-:W-:Y:S01]  /*09a0*/  @P0 LOP3.LUT R2, R15, 0x7ff00000, RZ, 0xfc, !PT ;  /* 0x7ff000000f020812 */ /* 0x000fe200078efcff */
[----:B------:R-:W-:Y:S02]  /*09b0*/  @!P0 IMAD.MOV.U32 R14, RZ, RZ, RZ ;  /* 0x000000ffff0e8224 */ /* 0x000fe400078e00ff */
[----:B------:R-:W-:Y:S02]  /*09c0*/  @P0 IMAD.MOV.U32 R14, RZ, RZ, RZ ;  /* 0x000000ffff0e0224 */ /* 0x000fe400078e00ff */
[----:B------:R-:W-:Y:S01]  /*09d0*/  @P0 IMAD.MOV.U32 R15, RZ, RZ, R2 ;  /* 0x000000ffff0f0224 */ /* 0x000fe200078e0002 */
[----:B------:R-:W-:Y:S06]  /*09e0*/  BRA `(.L_x_6) ;  /* 0x0000000000147947 */ /* 0x000fec0003800000 */
.L_x_8:
[----:B------:R-:W-:Y:S01]  /*09f0*/  LOP3.LUT R15, R7, 0x80000, RZ, 0xfc, !PT ;  /* 0x00080000070f7812 */ /* 0x000fe200078efcff */
[----:B------:R-:W-:Y:S01]  /*0a00*/  IMAD.MOV.U32 R14, RZ, RZ, R6 ;  /* 0x000000ffff0e7224 */ /* 0x000fe200078e0006 */
[----:B------:R-:W-:Y:S06]  /*0a10*/  BRA `(.L_x_6) ;  /* 0x0000000000087947 */ /* 0x000fec0003800000 */
.L_x_7:
[----:B------:R-:W-:Y:S01]  /*0a20*/  LOP3.LUT R15, R5, 0x80000, RZ, 0xfc, !PT ;  /* 0x00080000050f7812 */ /* 0x000fe200078efcff */
[----:B------:R-:W-:-:S07]  /*0a30*/  IMAD.MOV.U32 R14, RZ, RZ, R4 ;  /* 0x000000ffff0e7224 */ /* 0x000fce00078e0004 */
.L_x_6:
[----:B------:R-:W-:Y:S05]  /*0a40*/  BSYNC.RECONVERGENT B1 ;  /* 0x0000000000017941 */ /* 0x000fea0003800200 */
.L_x_4:
[----:B------:R-:W-:Y:S02]  /*0a50*/  IMAD.MOV.U32 R13, RZ, RZ, 0x0 ;  /* 0x00000000ff0d7424 */ /* 0x000fe400078e00ff */
[----:B------:R-:W-:Y:S02]  /*0a60*/  IMAD.MOV.U32 R2, RZ, RZ, R14 ;  /* 0x000000ffff027224 */ /* 0x000fe400078e000e */
[----:B------:R-:W-:Y:S01]  /*0a70*/  IMAD.MOV.U32 R3, RZ, RZ, R15 ;  /* 0x000000ffff037224 */ /* 0x000fe200078e000f */
[----:B------:R-:W-:Y:S06]  /*0a80*/  RET.REL.NODEC R12 `(_Z6renderPfii) ;  /* 0xfffffff40c5c7950 */ /* 0x000fec0003c3ffff */
.L_x_9:
[----:B------:R-:W-:-:S00]  /*0a90*/  BRA `(.L_x_9) ;  /* 0xfffffffc00fc7947 */ /* 0x000fc0000383ffff */
[----:B------:R-:W-:-:S00]  /*0aa0*/  NOP ;  /* 0x0000000000007918 */ /* 0x000fc00000000000 */
        /* <DEDUP_REMOVED lines=13> */
.L_x_10:


//--------------------- .nv.shared.reserved.0     --------------------------
	.section	.nv.shared.reserved.0,"aw",@nobits
	.weak		__nv_reservedSMEM_offset_0_alias
	.size		__nv_reservedSMEM_offset_0_alias, 0, 64
	.other		__nv_reservedSMEM_offset_0_alias,@"STO_CUDA_RESERVED_SHARED STV_DEFAULT"
__nv_reservedSMEM_offset_0_alias:
	.zero		0
	.zero		64


//--------------------- .nv.constant0._Z6renderPfii --------------------------
	.section	.nv.constant0._Z6renderPfii,"a",@progbits
	.sectionflags	@""
	.align	4
.nv.constant0._Z6renderPfii:
	.zero		912


//--------------------- SYMBOLS --------------------------

	.type		.nv.reservedSmem.offset0,@object
	.size		.nv.reservedSmem.offset0,0x4
